//
// Generated by NVIDIA NVVM Compiler
//
// Compiler Build ID: CL-36424714
// Cuda compilation tools, release 13.0, V13.0.88
// Based on NVVM 20.0.0
//

.version 9.0
.target sm_100
.address_size 64

	// .globl	_Z7mysgemmiiiPKfS0_Pf
// _ZZ7mysgemmiiiPKfS0_PfE4ds_A has been demoted
// _ZZ7mysgemmiiiPKfS0_PfE4ds_B has been demoted

.visible .entry _Z7mysgemmiiiPKfS0_Pf(
	.param .u32 _Z7mysgemmiiiPKfS0_Pf_param_0,
	.param .u32 _Z7mysgemmiiiPKfS0_Pf_param_1,
	.param .u32 _Z7mysgemmiiiPKfS0_Pf_param_2,
	.param .u64 .ptr .align 1 _Z7mysgemmiiiPKfS0_Pf_param_3,
	.param .u64 .ptr .align 1 _Z7mysgemmiiiPKfS0_Pf_param_4,
	.param .u64 .ptr .align 1 _Z7mysgemmiiiPKfS0_Pf_param_5
)
{
	.reg .pred 	%p<32>;
	.reg .b32 	%r<59>;
	.reg .b32 	%f<175>;
	.reg .b64 	%rd<11>;
	// demoted variable
	.shared .align 4 .b8 _ZZ7mysgemmiiiPKfS0_PfE4ds_A[1024];
	// demoted variable
	.shared .align 4 .b8 _ZZ7mysgemmiiiPKfS0_PfE4ds_B[1024];
	ld.param.u32 	%r25, [_Z7mysgemmiiiPKfS0_Pf_param_0];
	ld.param.u32 	%r26, [_Z7mysgemmiiiPKfS0_Pf_param_1];
	ld.param.u32 	%r27, [_Z7mysgemmiiiPKfS0_Pf_param_2];
	ld.param.u64 	%rd4, [_Z7mysgemmiiiPKfS0_Pf_param_3];
	ld.param.u64 	%rd3, [_Z7mysgemmiiiPKfS0_Pf_param_5];
	cvta.to.global.u64 	%rd1, %rd4;
	mov.u32 	%r28, %ctaid.x;
	mov.u32 	%r29, %ctaid.y;
	mov.u32 	%r1, %tid.x;
	mov.u32 	%r2, %tid.y;
	mov.u32 	%r30, %ntid.y;
	mad.lo.s32 	%r3, %r30, %r29, %r2;
	mov.u32 	%r31, %ntid.x;
	mad.lo.s32 	%r4, %r31, %r28, %r1;
	setp.lt.s32 	%p2, %r27, -14;
	mov.f32 	%f174, 0f00000000;
	@%p2 bra 	$L__BB0_25;
	add.s32 	%r33, %r27, -1;
	shr.s32 	%r34, %r33, 31;
	shr.u32 	%r35, %r34, 28;
	add.s32 	%r36, %r33, %r35;
	shr.s32 	%r5, %r36, 4;
	setp.lt.s32 	%p3, %r3, %r25;
	shl.b32 	%r37, %r2, 6;
	mov.u32 	%r38, _ZZ7mysgemmiiiPKfS0_PfE4ds_A;
	add.s32 	%r6, %r38, %r37;
	shl.b32 	%r39, %r1, 2;
	add.s32 	%r7, %r6, %r39;
	mul.lo.s32 	%r8, %r27, %r3;
	setp.lt.s32 	%p4, %r4, %r26;
	mov.u32 	%r40, _ZZ7mysgemmiiiPKfS0_PfE4ds_B;
	add.s32 	%r10, %r40, %r39;
	add.s32 	%r9, %r10, %r37;
	and.pred  	%p1, %p3, %p4;
	setp.lt.s32 	%p5, %r27, 17;
	mov.f32 	%f174, 0f00000000;
	mov.b32 	%r58, 0;
	@%p5 bra 	$L__BB0_17;
	add.s32 	%r11, %r5, 1;
	and.b32  	%r41, %r11, 2147483646;
	neg.s32 	%r57, %r41;
	add.s32 	%r55, %r1, %r8;
	mov.f32 	%f174, 0f00000000;
	not.pred 	%p12, %p1;
	mov.u32 	%r54, %r1;
	mov.u32 	%r56, %r2;
$L__BB0_3:
	setp.ge.s32 	%p6, %r3, %r25;
	setp.ge.s32 	%p7, %r54, %r27;
	mul.wide.s32 	%rd5, %r55, 4;
	add.s64 	%rd2, %rd1, %rd5;
	mov.f32 	%f166, 0f00000000;
	or.pred  	%p8, %p6, %p7;
	@%p8 bra 	$L__BB0_5;
	ld.global.f32 	%f166, [%rd2];
$L__BB0_5:
	setp.lt.s32 	%p9, %r4, %r26;
	st.shared.f32 	[%r7], %f166;
	setp.lt.s32 	%p10, %r56, %r27;
	and.pred  	%p11, %p9, %p10;
	@%p11 bra 	$L__BB0_7;
	mov.b32 	%r42, 0;
	st.shared.u32 	[%r9], %r42;
$L__BB0_7:
	bar.sync 	0;
	@%p12 bra 	$L__BB0_9;
	ld.shared.f32 	%f22, [%r6];
	ld.shared.f32 	%f23, [%r10];
	fma.rn.f32 	%f24, %f22, %f23, %f174;
	ld.shared.f32 	%f25, [%r6+4];
	ld.shared.f32 	%f26, [%r10+64];
	fma.rn.f32 	%f27, %f25, %f26, %f24;
	ld.shared.f32 	%f28, [%r6+8];
	ld.shared.f32 	%f29, [%r10+128];
	fma.rn.f32 	%f30, %f28, %f29, %f27;
	ld.shared.f32 	%f31, [%r6+12];
	ld.shared.f32 	%f32, [%r10+192];
	fma.rn.f32 	%f33, %f31, %f32, %f30;
	ld.shared.f32 	%f34, [%r6+16];
	ld.shared.f32 	%f35, [%r10+256];
	fma.rn.f32 	%f36, %f34, %f35, %f33;
	ld.shared.f32 	%f37, [%r6+20];
	ld.shared.f32 	%f38, [%r10+320];
	fma.rn.f32 	%f39, %f37, %f38, %f36;
	ld.shared.f32 	%f40, [%r6+24];
	ld.shared.f32 	%f41, [%r10+384];
	fma.rn.f32 	%f42, %f40, %f41, %f39;
	ld.shared.f32 	%f43, [%r6+28];
	ld.shared.f32 	%f44, [%r10+448];
	fma.rn.f32 	%f45, %f43, %f44, %f42;
	ld.shared.f32 	%f46, [%r6+32];
	ld.shared.f32 	%f47, [%r10+512];
	fma.rn.f32 	%f48, %f46, %f47, %f45;
	ld.shared.f32 	%f49, [%r6+36];
	ld.shared.f32 	%f50, [%r10+576];
	fma.rn.f32 	%f51, %f49, %f50, %f48;
	ld.shared.f32 	%f52, [%r6+40];
	ld.shared.f32 	%f53, [%r10+640];
	fma.rn.f32 	%f54, %f52, %f53, %f51;
	ld.shared.f32 	%f55, [%r6+44];
	ld.shared.f32 	%f56, [%r10+704];
	fma.rn.f32 	%f57, %f55, %f56, %f54;
	ld.shared.f32 	%f58, [%r6+48];
	ld.shared.f32 	%f59, [%r10+768];
	fma.rn.f32 	%f60, %f58, %f59, %f57;
	ld.shared.f32 	%f61, [%r6+52];
	ld.shared.f32 	%f62, [%r10+832];
	fma.rn.f32 	%f63, %f61, %f62, %f60;
	ld.shared.f32 	%f64, [%r6+56];
	ld.shared.f32 	%f65, [%r10+896];
	fma.rn.f32 	%f66, %f64, %f65, %f63;
	ld.shared.f32 	%f67, [%r6+60];
	ld.shared.f32 	%f68, [%r10+960];
	fma.rn.f32 	%f174, %f67, %f68, %f66;
$L__BB0_9:
	setp.ge.s32 	%p13, %r3, %r25;
	bar.sync 	0;
	add.s32 	%r43, %r54, 16;
	setp.ge.s32 	%p14, %r43, %r27;
	mov.f32 	%f168, 0f00000000;
	or.pred  	%p15, %p13, %p14;
	@%p15 bra 	$L__BB0_11;
	ld.global.f32 	%f168, [%rd2+64];
$L__BB0_11:
	setp.lt.s32 	%p16, %r4, %r26;
	st.shared.f32 	[%r7], %f168;
	add.s32 	%r44, %r56, 16;
	setp.lt.s32 	%p17, %r44, %r27;
	and.pred  	%p18, %p16, %p17;
	@%p18 bra 	$L__BB0_13;
	mov.b32 	%r45, 0;
	st.shared.u32 	[%r9], %r45;
$L__BB0_13:
	bar.sync 	0;
	@%p12 bra 	$L__BB0_15;
	ld.shared.f32 	%f70, [%r6];
	ld.shared.f32 	%f71, [%r10];
	fma.rn.f32 	%f72, %f70, %f71, %f174;
	ld.shared.f32 	%f73, [%r6+4];
	ld.shared.f32 	%f74, [%r10+64];
	fma.rn.f32 	%f75, %f73, %f74, %f72;
	ld.shared.f32 	%f76, [%r6+8];
	ld.shared.f32 	%f77, [%r10+128];
	fma.rn.f32 	%f78, %f76, %f77, %f75;
	ld.shared.f32 	%f79, [%r6+12];
	ld.shared.f32 	%f80, [%r10+192];
	fma.rn.f32 	%f81, %f79, %f80, %f78;
	ld.shared.f32 	%f82, [%r6+16];
	ld.shared.f32 	%f83, [%r10+256];
	fma.rn.f32 	%f84, %f82, %f83, %f81;
	ld.shared.f32 	%f85, [%r6+20];
	ld.shared.f32 	%f86, [%r10+320];
	fma.rn.f32 	%f87, %f85, %f86, %f84;
	ld.shared.f32 	%f88, [%r6+24];
	ld.shared.f32 	%f89, [%r10+384];
	fma.rn.f32 	%f90, %f88, %f89, %f87;
	ld.shared.f32 	%f91, [%r6+28];
	ld.shared.f32 	%f92, [%r10+448];
	fma.rn.f32 	%f93, %f91, %f92, %f90;
	ld.shared.f32 	%f94, [%r6+32];
	ld.shared.f32 	%f95, [%r10+512];
	fma.rn.f32 	%f96, %f94, %f95, %f93;
	ld.shared.f32 	%f97, [%r6+36];
	ld.shared.f32 	%f98, [%r10+576];
	fma.rn.f32 	%f99, %f97, %f98, %f96;
	ld.shared.f32 	%f100, [%r6+40];
	ld.shared.f32 	%f101, [%r10+640];
	fma.rn.f32 	%f102, %f100, %f101, %f99;
	ld.shared.f32 	%f103, [%r6+44];
	ld.shared.f32 	%f104, [%r10+704];
	fma.rn.f32 	%f105, %f103, %f104, %f102;
	ld.shared.f32 	%f106, [%r6+48];
	ld.shared.f32 	%f107, [%r10+768];
	fma.rn.f32 	%f108, %f106, %f107, %f105;
	ld.shared.f32 	%f109, [%r6+52];
	ld.shared.f32 	%f110, [%r10+832];
	fma.rn.f32 	%f111, %f109, %f110, %f108;
	ld.shared.f32 	%f112, [%r6+56];
	ld.shared.f32 	%f113, [%r10+896];
	fma.rn.f32 	%f114, %f112, %f113, %f111;
	ld.shared.f32 	%f115, [%r6+60];
	ld.shared.f32 	%f116, [%r10+960];
	fma.rn.f32 	%f174, %f115, %f116, %f114;
$L__BB0_15:
	bar.sync 	0;
	add.s32 	%r57, %r57, 2;
	add.s32 	%r56, %r56, 32;
	add.s32 	%r55, %r55, 32;
	add.s32 	%r54, %r54, 32;
	setp.ne.s32 	%p20, %r57, 0;
	@%p20 bra 	$L__BB0_3;
	shl.b32 	%r46, %r11, 4;
	and.b32  	%r58, %r46, -32;
$L__BB0_17:
	and.b32  	%r47, %r5, 1;
	setp.eq.b32 	%p21, %r47, 1;
	@%p21 bra 	$L__BB0_25;
	setp.ge.s32 	%p22, %r3, %r25;
	add.s32 	%r24, %r58, %r1;
	setp.ge.s32 	%p23, %r24, %r27;
	mov.f32 	%f172, 0f00000000;
	or.pred  	%p24, %p22, %p23;
	@%p24 bra 	$L__BB0_20;
	add.s32 	%r49, %r24, %r8;
	mul.wide.s32 	%rd6, %r49, 4;
	add.s64 	%rd7, %rd1, %rd6;
	ld.global.f32 	%f172, [%rd7];
$L__BB0_20:
	setp.lt.s32 	%p25, %r4, %r26;
	st.shared.f32 	[%r7], %f172;
	add.s32 	%r51, %r58, %r2;
	setp.lt.s32 	%p26, %r51, %r27;
	and.pred  	%p27, %p25, %p26;
	@%p27 bra 	$L__BB0_22;
	mov.b32 	%r52, 0;
	st.shared.u32 	[%r9], %r52;
$L__BB0_22:
	bar.sync 	0;
	not.pred 	%p28, %p1;
	@%p28 bra 	$L__BB0_24;
	ld.shared.f32 	%f118, [%r6];
	ld.shared.f32 	%f119, [%r10];
	fma.rn.f32 	%f120, %f118, %f119, %f174;
	ld.shared.f32 	%f121, [%r6+4];
	ld.shared.f32 	%f122, [%r10+64];
	fma.rn.f32 	%f123, %f121, %f122, %f120;
	ld.shared.f32 	%f124, [%r6+8];
	ld.shared.f32 	%f125, [%r10+128];
	fma.rn.f32 	%f126, %f124, %f125, %f123;
	ld.shared.f32 	%f127, [%r6+12];
	ld.shared.f32 	%f128, [%r10+192];
	fma.rn.f32 	%f129, %f127, %f128, %f126;
	ld.shared.f32 	%f130, [%r6+16];
	ld.shared.f32 	%f131, [%r10+256];
	fma.rn.f32 	%f132, %f130, %f131, %f129;
	ld.shared.f32 	%f133, [%r6+20];
	ld.shared.f32 	%f134, [%r10+320];
	fma.rn.f32 	%f135, %f133, %f134, %f132;
	ld.shared.f32 	%f136, [%r6+24];
	ld.shared.f32 	%f137, [%r10+384];
	fma.rn.f32 	%f138, %f136, %f137, %f135;
	ld.shared.f32 	%f139, [%r6+28];
	ld.shared.f32 	%f140, [%r10+448];
	fma.rn.f32 	%f141, %f139, %f140, %f138;
	ld.shared.f32 	%f142, [%r6+32];
	ld.shared.f32 	%f143, [%r10+512];
	fma.rn.f32 	%f144, %f142, %f143, %f141;
	ld.shared.f32 	%f145, [%r6+36];
	ld.shared.f32 	%f146, [%r10+576];
	fma.rn.f32 	%f147, %f145, %f146, %f144;
	ld.shared.f32 	%f148, [%r6+40];
	ld.shared.f32 	%f149, [%r10+640];
	fma.rn.f32 	%f150, %f148, %f149, %f147;
	ld.shared.f32 	%f151, [%r6+44];
	ld.shared.f32 	%f152, [%r10+704];
	fma.rn.f32 	%f153, %f151, %f152, %f150;
	ld.shared.f32 	%f154, [%r6+48];
	ld.shared.f32 	%f155, [%r10+768];
	fma.rn.f32 	%f156, %f154, %f155, %f153;
	ld.shared.f32 	%f157, [%r6+52];
	ld.shared.f32 	%f158, [%r10+832];
	fma.rn.f32 	%f159, %f157, %f158, %f156;
	ld.shared.f32 	%f160, [%r6+56];
	ld.shared.f32 	%f161, [%r10+896];
	fma.rn.f32 	%f162, %f160, %f161, %f159;
	ld.shared.f32 	%f163, [%r6+60];
	ld.shared.f32 	%f164, [%r10+960];
	fma.rn.f32 	%f174, %f163, %f164, %f162;
$L__BB0_24:
	bar.sync 	0;
$L__BB0_25:
	setp.ge.s32 	%p29, %r3, %r25;
	setp.ge.s32 	%p30, %r4, %r26;
	or.pred  	%p31, %p29, %p30;
	@%p31 bra 	$L__BB0_27;
	mad.lo.s32 	%r53, %r26, %r3, %r4;
	cvta.to.global.u64 	%rd8, %rd3;
	mul.wide.s32 	%rd9, %r53, 4;
	add.s64 	%rd10, %rd8, %rd9;
	st.global.f32 	[%rd10], %f174;
$L__BB0_27:
	ret;

}


// ===== COMPILED SASS (sm_100) =====

	.target	sm_100

	.elftype	@"ET_EXEC"


//--------------------- .note.nv.tkinfo           --------------------------
	.section	.note.nv.tkinfo,"",@"SHT_NOTE"
	.sectionflags	@"SHF_NOTE_NV_TKINFO"
	.tkinfo
        /*0018*/ 	.word	0x00000002
        /*0030*/ 	.string	""
        /*0030*/ 	.string	"ptxas"
        /*0030*/ 	.string	"Cuda compilation tools, release 13.0, V13.0.88"
        /*0030*/ 	.string	"Build cuda_13.0.r13.0/compiler.36424714_0"
        /*0030*/ 	.string	"-arch sm_100 -m 64 "



//--------------------- .note.nv.cuinfo           --------------------------
	.section	.note.nv.cuinfo,"",@"SHT_NOTE"
	.sectionflags	@"SHF_NOTE_NV_CUINFO"
        /*0018*/ 	.short	0x0002
        /*001a*/ 	.short	0x0064
        /*001c*/ 	.short	0x0082
	.zero		2


//--------------------- .nv.info                  --------------------------
	.section	.nv.info,"",@"SHT_CUDA_INFO"
	.align	4


	//----- nvinfo : EIATTR_REGCOUNT
	.align		4
        /*0000*/ 	.byte	0x04, 0x2f
        /*0002*/ 	.short	(.L_1 - .L_0)
	.align		4
.L_0:
        /*0004*/ 	.word	index@(_Z7mysgemmiiiPKfS0_Pf)
        /*0008*/ 	.word	0x0000001e


	//----- nvinfo : EIATTR_FRAME_SIZE
	.align		4
.L_1:
        /*000c*/ 	.byte	0x04, 0x11
        /*000e*/ 	.short	(.L_3 - .L_2)
	.align		4
.L_2:
        /*0010*/ 	.word	index@(_Z7mysgemmiiiPKfS0_Pf)
        /*0014*/ 	.word	0x00000000


	//----- nvinfo : EIATTR_MIN_STACK_SIZE
	.align		4
.L_3:
        /*0018*/ 	.byte	0x04, 0x12
        /*001a*/ 	.short	(.L_5 - .L_4)
	.align		4
.L_4:
        /*001c*/ 	.word	index@(_Z7mysgemmiiiPKfS0_Pf)
        /*0020*/ 	.word	0x00000000
.L_5:


//--------------------- .nv.compat                --------------------------
	.section	.nv.compat,"",@"SHT_CUDA_COMPAT_INFO"
	.align	4
        /*0000*/ 	.byte	0x02, 0x09, 0x00, 0x00, 0x02, 0x02, 0x01, 0x00, 0x02, 0x05, 0x05, 0x00, 0x03, 0x07, 0x01, 0x01
        /*0010*/ 	.byte	0x02, 0x03, 0x00, 0x00, 0x02, 0x06, 0x01, 0x00, 0x04, 0x0b, 0x08, 0x00, 0x09, 0x00, 0x00, 0x00
        /*0020*/ 	.byte	0x00, 0x00, 0x00, 0x00


//--------------------- .nv.info._Z7mysgemmiiiPKfS0_Pf --------------------------
	.section	.nv.info._Z7mysgemmiiiPKfS0_Pf,"",@"SHT_CUDA_INFO"
	.sectionflags	@""
	.align	4


	//----- nvinfo : EIATTR_CUDA_API_VERSION
	.align		4
        /*0000*/ 	.byte	0x04, 0x37
        /*0002*/ 	.short	(.L_7 - .L_6)
.L_6:
        /*0004*/ 	.word	0x00000082


	//----- nvinfo : EIATTR_KPARAM_INFO
	.align		4
.L_7:
        /*0008*/ 	.byte	0x04, 0x17
        /*000a*/ 	.short	(.L_9 - .L_8)
.L_8:
        /*000c*/ 	.word	0x00000000
        /*0010*/ 	.short	0x0005
        /*0012*/ 	.short	0x0020
        /*0014*/ 	.byte	0x00, 0xf5, 0x21, 0x00


	//----- nvinfo : EIATTR_KPARAM_INFO
	.align		4
.L_9:
        /*0018*/ 	.byte	0x04, 0x17
        /*001a*/ 	.short	(.L_11 - .L_10)
.L_10:
        /*001c*/ 	.word	0x00000000
        /*0020*/ 	.short	0x0004
        /*0022*/ 	.short	0x0018
        /*0024*/ 	.byte	0x00, 0xf5, 0x21, 0x00


	//----- nvinfo : EIATTR_KPARAM_INFO
	.align		4
.L_11:
        /*0028*/ 	.byte	0x04, 0x17
        /*002a*/ 	.short	(.L_13 - .L_12)
.L_12:
        /*002c*/ 	.word	0x00000000
        /*0030*/ 	.short	0x0003
        /*0032*/ 	.short	0x0010
        /*0034*/ 	.byte	0x00, 0xf5, 0x21, 0x00


	//----- nvinfo : EIATTR_KPARAM_INFO
	.align		4
.L_13:
        /*0038*/ 	.byte	0x04, 0x17
        /*003a*/ 	.short	(.L_15 - .L_14)
.L_14:
        /*003c*/ 	.word	0x00000000
        /*0040*/ 	.short	0x0002
        /*0042*/ 	.short	0x0008
        /*0044*/ 	.byte	0x00, 0xf0, 0x11, 0x00


	//----- nvinfo : EIATTR_KPARAM_INFO
	.align		4
.L_15:
        /*0048*/ 	.byte	0x04, 0x17
        /*004a*/ 	.short	(.L_17 - .L_16)
.L_16:
        /*004c*/ 	.word	0x00000000
        /*0050*/ 	.short	0x0001
        /*0052*/ 	.short	0x0004
        /*0054*/ 	.byte	0x00, 0xf0, 0x11, 0x00


	//----- nvinfo : EIATTR_KPARAM_INFO
	.align		4
.L_17:
        /*0058*/ 	.byte	0x04, 0x17
        /*005a*/ 	.short	(.L_19 - .L_18)
.L_18:
        /*005c*/ 	.word	0x00000000
        /*0060*/ 	.short	0x0000
        /*0062*/ 	.short	0x0000
        /*0064*/ 	.byte	0x00, 0xf0, 0x11, 0x00


	//----- nvinfo : EIATTR_SPARSE_MMA_MASK
	.align		4
.L_19:
        /*0068*/ 	.byte	0x03, 0x50
        /*006a*/ 	.short	0x0000


	//----- nvinfo : EIATTR_MAXREG_COUNT
	.align		4
        /*006c*/ 	.byte	0x03, 0x1b
        /*006e*/ 	.short	0x00ff


	//----- nvinfo : EIATTR_NUM_BARRIERS
	.align		4
        /*0070*/ 	.byte	0x02, 0x4c
        /*0072*/ 	.byte	0x01
	.zero		1


	//----- nvinfo : EIATTR_MERCURY_ISA_VERSION
	.align		4
        /*0074*/ 	.byte	0x03, 0x5f
        /*0076*/ 	.short	0x0101


	//----- nvinfo : EIATTR_VRC_CTA_INIT_COUNT
	.align		4
        /*0078*/ 	.byte	0x02, 0x4a
	.zero		1
	.zero		1


	//----- nvinfo : EIATTR_EXIT_INSTR_OFFSETS
	.align		4
        /*007c*/ 	.byte	0x04, 0x1c
        /*007e*/ 	.short	(.L_21 - .L_20)


	//   ....[0]....
.L_20:
        /*0080*/ 	.word	0x00000de0


	//   ....[1]....
        /*0084*/ 	.word	0x00000e30


	//----- nvinfo : EIATTR_CRS_STACK_SIZE
	.align		4
.L_21:
        /*0088*/ 	.byte	0x04, 0x1e
        /*008a*/ 	.short	(.L_23 - .L_22)
.L_22:
        /*008c*/ 	.word	0x00000000


	//----- nvinfo : EIATTR_CBANK_PARAM_SIZE
	.align		4
.L_23:
        /*0090*/ 	.byte	0x03, 0x19
        /*0092*/ 	.short	0x0028


	//----- nvinfo : EIATTR_PARAM_CBANK
	.align		4
        /*0094*/ 	.byte	0x04, 0x0a
        /*0096*/ 	.short	(.L_25 - .L_24)
	.align		4
.L_24:
        /*0098*/ 	.word	index@(.nv.constant0._Z7mysgemmiiiPKfS0_Pf)
        /*009c*/ 	.short	0x0380
        /*009e*/ 	.short	0x0028


	//----- nvinfo : EIATTR_SW_WAR
	.align		4
.L_25:
        /*00a0*/ 	.byte	0x04, 0x36
        /*00a2*/ 	.short	(.L_27 - .L_26)
.L_26:
        /*00a4*/ 	.word	0x00000008
.L_27:


//--------------------- .nv.callgraph             --------------------------
	.section	.nv.callgraph,"",@"SHT_CUDA_CALLGRAPH"
	.align	4
	.sectionentsize	8
	.align		4
        /*0000*/ 	.word	0x00000000
	.align		4
        /*0004*/ 	.word	0xffffffff
	.align		4
        /*0008*/ 	.word	0x00000000
	.align		4
        /*000c*/ 	.word	0xfffffffe
	.align		4
        /*0010*/ 	.word	0x00000000
	.align		4
        /*0014*/ 	.word	0xfffffffd
	.align		4
        /*0018*/ 	.word	0x00000000
	.align		4
        /*001c*/ 	.word	0xfffffffc


//--------------------- .text._Z7mysgemmiiiPKfS0_Pf --------------------------
	.section	.text._Z7mysgemmiiiPKfS0_Pf,"ax",@progbits
	.align	128
        .global         _Z7mysgemmiiiPKfS0_Pf
        .type           _Z7mysgemmiiiPKfS0_Pf,@function
        .size           _Z7mysgemmiiiPKfS0_Pf,(.L_x_14 - _Z7mysgemmiiiPKfS0_Pf)
        .other          _Z7mysgemmiiiPKfS0_Pf,@"STO_CUDA_ENTRY STV_DEFAULT"
_Z7mysgemmiiiPKfS0_Pf:
.text._Z7mysgemmiiiPKfS0_Pf:
[----:B------:R-:W-:Y:S01]  /*0000*/  LDC R1, c[0x0][0x37c] ;  /* 0x0000df00ff017b82 */ /* 0x000fe20000000800 */
[----:B------:R-:W0:Y:S01]  /*0010*/  S2R R13, SR_TID.Y ;  /* 0x00000000000d7919 */ /* 0x000e220000002200 */
[----:B------:R-:W1:Y:S06]  /*0020*/  LDCU UR8, c[0x0][0x388] ;  /* 0x00007100ff0877ac */ /* 0x000e6c0008000800 */
[----:B------:R-:W0:Y:S01]  /*0030*/  LDC R0, c[0x0][0x364] ;  /* 0x0000d900ff007b82 */ /* 0x000e220000000800 */
[----:B------:R-:W-:Y:S01]  /*0040*/  HFMA2 R21, -RZ, RZ, 0, 0 ;  /* 0x00000000ff157431 */ /* 0x000fe200000001ff */
[----:B------:R-:W2:Y:S01]  /*0050*/  S2R R15, SR_TID.X ;  /* 0x00000000000f7919 */ /* 0x000ea20000002100 */
[----:B------:R-:W3:Y:S05]  /*0060*/  LDCU.64 UR12, c[0x0][0x358] ;  /* 0x00006b00ff0c77ac */ /* 0x000eea0008000a00 */
[----:B------:R-:W-:Y:S08]  /*0070*/  S2UR UR4, SR_CTAID.X ;  /* 0x00000000000479c3 */ /* 0x000ff00000002500 */
[----:B------:R-:W0:Y:S01]  /*0080*/  S2UR UR5, SR_CTAID.Y ;  /* 0x00000000000579c3 */ /* 0x000e220000002600 */
[----:B-1----:R-:W-:-:S07]  /*0090*/  UISETP.GE.AND UP0, UPT, UR8, -0xe, UPT ;  /* 0xfffffff20800788c */ /* 0x002fce000bf06270 */
[----:B------:R-:W2:Y:S01]  /*00a0*/  LDC R2, c[0x0][0x360] ;  /* 0x0000d800ff027b82 */ /* 0x000ea20000000800 */
[----:B0-----:R-:W-:Y:S02]  /*00b0*/  IMAD R0, R0, UR5, R13 ;  /* 0x0000000500007c24 */ /* 0x001fe4000f8e020d */
[----:B--2---:R-:W-:Y:S01]  /*00c0*/  IMAD R3, R2, UR4, R15 ;  /* 0x0000000402037c24 */ /* 0x004fe2000f8e020f */
[----:B---3--:R-:W-:Y:S06]  /*00d0*/  BRA.U !UP0, `(.L_x_0) ;  /* 0x0000000d08347547 */ /* 0x008fec000b800000 */
[----:B------:R-:W0:Y:S01]  /*00e0*/  S2UR UR7, SR_CgaCtaId ;  /* 0x00000000000779c3 */ /* 0x000e220000008800 */
[----:B------:R-:W1:Y:S01]  /*00f0*/  LDCU.64 UR10, c[0x0][0x380] ;  /* 0x00007000ff0a77ac */ /* 0x000e620008000a00 */
[----:B------:R-:W-:Y:S01]  /*0100*/  MOV R7, RZ ;  /* 0x000000ff00077202 */ /* 0x000fe20000000f00 */
[----:B------:R-:W-:Y:S01]  /*0110*/  UMOV UR6, 0x400 ;  /* 0x0000040000067882 */ /* 0x000fe20000000000 */
[----:B------:R-:W-:Y:S02]  /*0120*/  UISETP.GE.AND UP0, UPT, UR8, 0x11, UPT ;  /* 0x000000110800788c */ /* 0x000fe4000bf06270 */
[----:B------:R-:W-:-:S04]  /*0130*/  UIADD3 UR4, UPT, UPT, UR8, -0x1, URZ ;  /* 0xffffffff08047890 */ /* 0x000fc8000fffe0ff */
[----:B------:R-:W-:-:S04]  /*0140*/  USHF.R.S32.HI UR5, URZ, 0x1f, UR4 ;  /* 0x0000001fff057899 */ /* 0x000fc80008011404 */
[----:B------:R-:W-:Y:S01]  /*0150*/  ULEA.HI UR5, UR5, UR4, URZ, 0x4 ;  /* 0x0000000405057291 */ /* 0x000fe2000f8f20ff */
[----:B-1----:R-:W-:-:S03]  /*0160*/  ISETP.GE.AND P0, PT, R3, UR11, PT ;  /* 0x0000000b03007c0c */ /* 0x002fc6000bf06270 */
[----:B------:R-:W-:Y:S01]  /*0170*/  USHF.R.S32.HI UR5, URZ, 0x4, UR5 ;  /* 0x00000004ff057899 */ /* 0x000fe20008011405 */
[----:B------:R-:W-:Y:S01]  /*0180*/  UMOV UR4, URZ ;  /* 0x000000ff00047c82 */ /* 0x000fe20008000000 */
[----:B------:R-:W-:Y:S01]  /*0190*/  ISETP.LT.AND P0, PT, R0, UR10, !P0 ;  /* 0x0000000a00007c0c */ /* 0x000fe2000c701270 */
[----:B0-----:R-:W-:Y:S02]  /*01a0*/  ULEA UR9, UR7, UR6, 0x18 ;  /* 0x0000000607097291 */ /* 0x001fe4000f8ec0ff */
[----:B------:R-:W-:-:S04]  /*01b0*/  UIADD3 UR6, UPT, UPT, UR6, 0x400, URZ ;  /* 0x0000040006067890 */ /* 0x000fc8000fffe0ff */
[----:B------:R-:W-:Y:S01]  /*01c0*/  ULEA UR6, UR7, UR6, 0x18 ;  /* 0x0000000607067291 */ /* 0x000fe2000f8ec0ff */
[----:B------:R-:W-:-:S04]  /*01d0*/  LEA R2, R13, UR9, 0x6 ;  /* 0x000000090d027c11 */ /* 0x000fc8000f8e30ff */
[C---:B------:R-:W-:Y:S02]  /*01e0*/  LEA R19, R15.reuse, R2, 0x2 ;  /* 0x000000020f137211 */ /* 0x040fe400078e10ff */
[----:B------:R-:W-:-:S04]  /*01f0*/  LEA R16, R15, UR6, 0x2 ;  /* 0x000000060f107c11 */ /* 0x000fc8000f8e10ff */
[----:B------:R-:W-:Y:S01]  /*0200*/  LEA R18, R13, R16, 0x6 ;  /* 0x000000100d127211 */ /* 0x000fe200078e30ff */
[----:B------:R-:W-:Y:S06]  /*0210*/  BRA.U !UP0, `(.L_x_1) ;  /* 0x0000000508f07547 */ /* 0x000fec000b800000 */
[----:B------:R-:W0:Y:S01]  /*0220*/  LDC.64 R20, c[0x0][0x390] ;  /* 0x0000e400ff147b82 */ /* 0x000e220000000a00 */
[----:B------:R-:W-:Y:S01]  /*0230*/  UIADD3 UR4, UPT, UPT, UR5, 0x1, URZ ;  /* 0x0000000105047890 */ /* 0x000fe2000fffe0ff */
[----:B------:R-:W-:Y:S01]  /*0240*/  IMAD R17, R0, UR8, R15 ;  /* 0x0000000800117c24 */ /* 0x000fe2000f8e020f */
[----:B------:R-:W-:Y:S01]  /*0250*/  MOV R7, RZ ;  /* 0x000000ff00077202 */ /* 0x000fe20000000f00 */
[----:B------:R-:W1:Y:S01]  /*0260*/  LDCU UR7, c[0x0][0x388] ;  /* 0x00007100ff0777ac */ /* 0x000e620008000800 */
[----:B------:R-:W-:Y:S02]  /*0270*/  MOV R14, R15 ;  /* 0x0000000f000e7202 */ /* 0x000fe40000000f00 */
[----:B------:R-:W-:Y:S01]  /*0280*/  MOV R12, R13 ;  /* 0x0000000d000c7202 */ /* 0x000fe20000000f00 */
[----:B------:R-:W-:Y:S01]  /*0290*/  ULOP3.LUT UR6, UR4, 0x7ffffffe, URZ, 0xc0, !UPT ;  /* 0x7ffffffe04067892 */ /* 0x000fe2000f8ec0ff */
[----:B------:R-:W2:Y:S01]  /*02a0*/  LDCU UR10, c[0x0][0x380] ;  /* 0x00007000ff0a77ac */ /* 0x000ea20008000800 */
[----:B------:R-:W3:Y:S02]  /*02b0*/  LDCU UR11, c[0x0][0x384] ;  /* 0x00007080ff0b77ac */ /* 0x000ee40008000800 */
[----:B------:R-:W-:-:S12]  /*02c0*/  UIADD3 UR6, UPT, UPT, -UR6, URZ, URZ ;  /* 0x000000ff06067290 */ /* 0x000fd8000fffe1ff */
.L_x_8:
[----:B-1----:R-:W-:Y:S01]  /*02d0*/  UMOV UR8, UR7 ;  /* 0x0000000700087c82 */ /* 0x002fe20008000000 */
[----:B------:R-:W-:Y:S01]  /*02e0*/  HFMA2 R4, -RZ, RZ, 0, 0 ;  /* 0x00000000ff047431 */ /* 0x000fe200000001ff */
[----:B------:R-:W-:Y:S01]  /*02f0*/  ISETP.GE.AND P1, PT, R14, UR8, PT ;  /* 0x000000080e007c0c */ /* 0x000fe2000bf26270 */
[----:B0-----:R-:W-:-:S03]  /*0300*/  IMAD.WIDE R22, R17, 0x4, R20 ;  /* 0x0000000411167825 */ /* 0x001fc600078e0214 */
[----:B--2---:R-:W-:-:S13]  /*0310*/  ISETP.GE.OR P1, PT, R0, UR10, P1 ;  /* 0x0000000a00007c0c */ /* 0x004fda0008f26670 */
[----:B------:R-:W2:Y:S01]  /*0320*/  @!P1 LDG.E R4, desc[UR12][R22.64] ;  /* 0x0000000c16049981 */ /* 0x000ea2000c1e1900 */
[----:B------:R-:W-:Y:S01]  /*0330*/  ISETP.GE.AND P1, PT, R12, UR8, PT ;  /* 0x000000080c007c0c */ /* 0x000fe2000bf26270 */
[----:B------:R-:W-:Y:S01]  /*0340*/  UIADD3 UR6, UPT, UPT, UR6, 0x2, URZ ;  /* 0x0000000206067890 */ /* 0x000fe2000fffe0ff */
[----:B------:R-:W-:Y:S01]  /*0350*/  IADD3 R5, PT, PT, R14, 0x10, RZ ;  /* 0x000000100e057810 */ /* 0x000fe20007ffe0ff */
[----:B------:R-:W-:Y:S01]  /*0360*/  BSSY.RECONVERGENT B0, `(.L_x_2) ;  /* 0x0000030000007945 */ /* 0x000fe20003800200 */
[----:B---3--:R-:W-:Y:S01]  /*0370*/  ISETP.LT.AND P1, PT, R3, UR11, !P1 ;  /* 0x0000000b03007c0c */ /* 0x008fe2000cf21270 */
[----:B------:R-:W-:Y:S01]  /*0380*/  UISETP.NE.AND UP0, UPT, UR6, URZ, UPT ;  /* 0x000000ff0600728c */ /* 0x000fe2000bf05270 */
[----:B------:R-:W-:Y:S02]  /*0390*/  IADD3 R6, PT, PT, R12, 0x10, RZ ;  /* 0x000000100c067810 */ /* 0x000fe40007ffe0ff */
[----:B------:R-:W-:Y:S02]  /*03a0*/  ISETP.GE.AND P3, PT, R5, UR8, PT ;  /* 0x0000000805007c0c */ /* 0x000fe4000bf66270 */
[----:B------:R-:W-:-:S02]  /*03b0*/  ISETP.GE.AND P2, PT, R6, UR8, PT ;  /* 0x0000000806007c0c */ /* 0x000fc4000bf46270 */
[----:B------:R-:W-:Y:S02]  /*03c0*/  ISETP.GE.OR P3, PT, R0, UR10, P3 ;  /* 0x0000000a00007c0c */ /* 0x000fe40009f66670 */
[----:B------:R-:W-:Y:S01]  /*03d0*/  ISETP.LT.AND P2, PT, R3, UR11, !P2 ;  /* 0x0000000b03007c0c */ /* 0x000fe2000d741270 */
[----:B--2---:R0:W-:Y:S04]  /*03e0*/  STS [R19], R4 ;  /* 0x0000000413007388 */ /* 0x0041e80000000800 */
[----:B------:R0:W-:Y:S01]  /*03f0*/  @!P1 STS [R18], RZ ;  /* 0x000000ff12009388 */ /* 0x0001e20000000800 */
[----:B------:R-:W-:Y:S06]  /*0400*/  BAR.SYNC.DEFER_BLOCKING 0x0 ;  /* 0x0000000000007b1d */ /* 0x000fec0000010000 */
[----:B------:R-:W-:Y:S05]  /*0410*/  @!P0 BRA `(.L_x_3) ;  /* 0x0000000000908947 */ /* 0x000fea0003800000 */
[----:B0-----:R-:W-:Y:S04]  /*0420*/  LDS R4, [R16] ;  /* 0x0000000010047984 */ /* 0x001fe80000000800 */
[----:B------:R-:W0:Y:S04]  /*0430*/  LDS.128 R8, [R2] ;  /* 0x0000000002087984 */ /* 0x000e280000000c00 */
[----:B------:R-:W1:Y:S04]  /*0440*/  LDS R5, [R16+0x40] ;  /* 0x0000400010057984 */ /* 0x000e680000000800 */
[----:B------:R-:W2:Y:S04]  /*0450*/  LDS R25, [R16+0x80] ;  /* 0x0000800010197984 */ /* 0x000ea80000000800 */
[----:B------:R-:W-:Y:S04]  /*0460*/  LDS R27, [R16+0x100] ;  /* 0x00010000101b7984 */ /* 0x000fe80000000800 */
[----:B------:R-:W-:Y:S01]  /*0470*/  LDS R24, [R16+0x140] ;  /* 0x0001400010187984 */ /* 0x000fe20000000800 */
[----:B0-----:R-:W-:-:S03]  /*0480*/  FFMA R4, R8, R4, R7 ;  /* 0x0000000408047223 */ /* 0x001fc60000000007 */
[----:B------:R-:W0:Y:S01]  /*0490*/  LDS R8, [R16+0xc0] ;  /* 0x0000c00010087984 */ /* 0x000e220000000800 */
[----:B-1----:R-:W-:-:S03]  /*04a0*/  FFMA R26, R5, R9, R4 ;  /* 0x00000009051a7223 */ /* 0x002fc60000000004 */
[----:B------:R-:W1:Y:S01]  /*04b0*/  LDS.128 R4, [R2+0x10] ;  /* 0x0000100002047984 */ /* 0x000e620000000c00 */
[----:B--2---:R-:W-:-:S03]  /*04c0*/  FFMA R9, R25, R10, R26 ;  /* 0x0000000a19097223 */ /* 0x004fc6000000001a */
[----:B------:R-:W2:Y:S01]  /*04d0*/  LDS R25, [R16+0x180] ;  /* 0x0001800010197984 */ /* 0x000ea20000000800 */
[----:B0-----:R-:W-:-:S04]  /*04e0*/  FFMA R9, R8, R11, R9 ;  /* 0x0000000b08097223 */ /* 0x001fc80000000009 */
[----:B-1----:R-:W-:Y:S02]  /*04f0*/  FFMA R9, R4, R27, R9 ;  /* 0x0000001b04097223 */ /* 0x002fe40000000009 */
[----:B------:R-:W0:Y:S02]  /*0500*/  LDS R4, [R16+0x1c0] ;  /* 0x0001c00010047984 */ /* 0x000e240000000800 */
[----:B------:R-:W-:Y:S02]  /*0510*/  FFMA R26, R24, R5, R9 ;  /* 0x00000005181a7223 */ /* 0x000fe40000000009 */
[----:B------:R-:W-:Y:S02]  /*0520*/  LDS R27, [R16+0x200] ;  /* 0x00020000101b7984 */ /* 0x000fe40000000800 */
[----:B--2---:R-:W-:Y:S02]  /*0530*/  FFMA R5, R25, R6, R26 ;  /* 0x0000000619057223 */ /* 0x004fe4000000001a */
[----:B------:R-:W1:Y:S04]  /*0540*/  LDS.128 R8, [R2+0x20] ;  /* 0x0000200002087984 */ /* 0x000e680000000c00 */
[----:B------:R-:W2:Y:S04]  /*0550*/  LDS R24, [R16+0x240] ;  /* 0x0002400010187984 */ /* 0x000ea80000000800 */
[----:B------:R-:W3:Y:S01]  /*0560*/  LDS R25, [R16+0x280] ;  /* 0x0002800010197984 */ /* 0x000ee20000000800 */
[----:B0-----:R-:W-:-:S04]  /*0570*/  FFMA R5, R4, R7, R5 ;  /* 0x0000000704057223 */ /* 0x001fc80000000005 */
[----:B-1----:R-:W-:Y:S02]  /*0580*/  FFMA R5, R8, R27, R5 ;  /* 0x0000001b08057223 */ /* 0x002fe40000000005 */
[----:B------:R-:W0:Y:S02]  /*0590*/  LDS R8, [R16+0x2c0] ;  /* 0x0002c00010087984 */ /* 0x000e240000000800 */
[----:B--2---:R-:W-:Y:S02]  /*05a0*/  FFMA R24, R24, R9, R5 ;  /* 0x0000000918187223 */ /* 0x004fe40000000005 */
[----:B------:R-:W-:Y:S02]  /*05b0*/  LDS R9, [R16+0x300] ;  /* 0x0003000010097984 */ /* 0x000fe40000000800 */
[----:B---3--:R-:W-:Y:S02]  /*05c0*/  FFMA R25, R25, R10, R24 ;  /* 0x0000000a19197223 */ /* 0x008fe40000000018 */
[----:B------:R-:W1:Y:S04]  /*05d0*/  LDS.128 R4, [R2+0x30] ;  /* 0x0000300002047984 */ /* 0x000e680000000c00 */
[----:B------:R-:W2:Y:S04]  /*05e0*/  LDS R27, [R16+0x340] ;  /* 0x00034000101b7984 */ /* 0x000ea80000000800 */
[----:B------:R-:W3:Y:S04]  /*05f0*/  LDS R24, [R16+0x380] ;  /* 0x0003800010187984 */ /* 0x000ee80000000800 */
[----:B------:R-:W4:Y:S01]  /*0600*/  LDS R10, [R16+0x3c0] ;  /* 0x0003c000100a7984 */ /* 0x000f220000000800 */
[----:B0-----:R-:W-:-:S04]  /*0610*/  FFMA R11, R8, R11, R25 ;  /* 0x0000000b080b7223 */ /* 0x001fc80000000019 */
[----:B-1----:R-:W-:-:S04]  /*0620*/  FFMA R4, R4, R9, R11 ;  /* 0x0000000904047223 */ /* 0x002fc8000000000b */
[----:B--2---:R-:W-:-:S04]  /*0630*/  FFMA R5, R27, R5, R4 ;  /* 0x000000051b057223 */ /* 0x004fc80000000004 */
[----:B---3--:R-:W-:-:S04]  /*0640*/  FFMA R5, R24, R6, R5 ;  /* 0x0000000618057223 */ /* 0x008fc80000000005 */
[----:B----4-:R-:W-:-:S07]  /*0650*/  FFMA R7, R10, R7, R5 ;  /* 0x000000070a077223 */ /* 0x010fce0000000005 */
.L_x_3:
[----:B------:R-:W-:Y:S05]  /*0660*/  BSYNC.RECONVERGENT B0 ;  /* 0x0000000000007941 */ /* 0x000fea0003800200 */
.L_x_2:
[----:B------:R-:W-:Y:S01]  /*0670*/  BAR.SYNC.DEFER_BLOCKING 0x0 ;  /* 0x0000000000007b1d */ /* 0x000fe20000010000 */
[----:B0-----:R-:W-:-:S05]  /*0680*/  MOV R4, RZ ;  /* 0x000000ff00047202 */ /* 0x001fca0000000f00 */
[----:B------:R-:W-:Y:S04]  /*0690*/  BSSY.RECONVERGENT B0, `(.L_x_4) ;  /* 0x0000003000007945 */ /* 0x000fe80003800200 */
[----:B------:R-:W-:Y:S05]  /*06a0*/  @P3 BRA `(.L_x_5) ;  /* 0x0000000000043947 */ /* 0x000fea0003800000 */
[----:B------:R0:W5:Y:S02]  /*06b0*/  LDG.E R4, desc[UR12][R22.64+0x40] ;  /* 0x0000400c16047981 */ /* 0x000164000c1e1900 */
.L_x_5:
[----:B------:R-:W-:Y:S05]  /*06c0*/  BSYNC.RECONVERGENT B0 ;  /* 0x0000000000007941 */ /* 0x000fea0003800200 */
.L_x_4:
[----:B-----5:R1:W-:Y:S01]  /*06d0*/  STS [R19], R4 ;  /* 0x0000000413007388 */ /* 0x0203e20000000800 */
[----:B------:R-:W-:Y:S03]  /*06e0*/  BSSY.RECONVERGENT B0, `(.L_x_6) ;  /* 0x0000028000007945 */ /* 0x000fe60003800200 */
[----:B------:R1:W-:Y:S01]  /*06f0*/  @!P2 STS [R18], RZ ;  /* 0x000000ff1200a388 */ /* 0x0003e20000000800 */
[----:B------:R-:W-:Y:S06]  /*0700*/  BAR.SYNC.DEFER_BLOCKING 0x0 ;  /* 0x0000000000007b1d */ /* 0x000fec0000010000 */
[----:B------:R-:W-:Y:S05]  /*0710*/  @!P0 BRA `(.L_x_7) ;  /* 0x0000000000908947 */ /* 0x000fea0003800000 */
[----:B-1----:R-:W-:Y:S04]  /*0720*/  LDS R4, [R16] ;  /* 0x0000000010047984 */ /* 0x002fe80000000800 */
[----:B------:R-:W1:Y:S04]  /*0730*/  LDS.128 R8, [R2] ;  /* 0x0000000002087984 */ /* 0x000e680000000c00 */
[----:B------:R-:W2:Y:S04]  /*0740*/  LDS R27, [R16+0x40] ;  /* 0x00004000101b7984 */ /* 0x000ea80000000800 */
[----:B0-----:R-:W0:Y:S04]  /*0750*/  LDS R23, [R16+0x80] ;  /* 0x0000800010177984 */ /* 0x001e280000000800 */
[----:B------:R-:W3:Y:S04]  /*0760*/  LDS R24, [R16+0xc0] ;  /* 0x0000c00010187984 */ /* 0x000ee80000000800 */
[----:B------:R-:W-:Y:S04]  /*0770*/  LDS R25, [R16+0x100] ;  /* 0x0001000010197984 */ /* 0x000fe80000000800 */
[----:B------:R-:W-:Y:S04]  /*0780*/  LDS R22, [R16+0x140] ;  /* 0x0001400010167984 */ /* 0x000fe80000000800 */
[----:B------:R-:W-:Y:S01]  /*0790*/  LDS R26, [R16+0x1c0] ;  /* 0x0001c000101a7984 */ /* 0x000fe20000000800 */
[----:B-1----:R-:W-:-:S03]  /*07a0*/  FFMA R8, R8, R4, R7 ;  /* 0x0000000408087223 */ /* 0x002fc60000000007 */
[----:B------:R-:W1:Y:S01]  /*07b0*/  LDS.128 R4, [R2+0x10] ;  /* 0x0000100002047984 */ /* 0x000e620000000c00 */
[----:B--2---:R-:W-:-:S04]  /*07c0*/  FFMA R8, R27, R9, R8 ;  /* 0x000000091b087223 */ /* 0x004fc80000000008 */
[----:B0-----:R-:W-:Y:S02]  /*07d0*/  FFMA R9, R23, R10, R8 ;  /* 0x0000000a17097223 */ /* 0x001fe40000000008 */
[----:B------:R-:W0:Y:S02]  /*07e0*/  LDS R23, [R16+0x180] ;  /* 0x0001800010177984 */ /* 0x000e240000000800 */
[----:B---3--:R-:W-:Y:S02]  /*07f0*/  FFMA R9, R24, R11, R9 ;  /* 0x0000000b18097223 */ /* 0x008fe40000000009 */
[----:B------:R-:W-:Y:S02]  /*0800*/  LDS R24, [R16+0x240] ;  /* 0x0002400010187984 */ /* 0x000fe40000000800 */
[----:B-1----:R-:W-:Y:S02]  /*0810*/  FFMA R27, R4, R25, R9 ;  /* 0x00000019041b7223 */ /* 0x002fe40000000009 */
[----:B------:R-:W-:Y:S02]  /*0820*/  LDS R25, [R16+0x200] ;  /* 0x0002000010197984 */ /* 0x000fe40000000800 */
[----:B------:R-:W-:-:S02]  /*0830*/  FFMA R22, R22, R5, R27 ;  /* 0x0000000516167223 */ /* 0x000fc4000000001b */
[----:B------:R-:W1:Y:S02]  /*0840*/  LDS.128 R8, [R2+0x20] ;  /* 0x0000200002087984 */ /* 0x000e640000000c00 */
[----:B0-----:R-:W-:Y:S02]  /*0850*/  FFMA R5, R23, R6, R22 ;  /* 0x0000000617057223 */ /* 0x001fe40000000016 */
[----:B------:R-:W0:Y:S02]  /*0860*/  LDS R23, [R16+0x280] ;  /* 0x0002800010177984 */ /* 0x000e240000000800 */
[----:B------:R-:W-:Y:S02]  /*0870*/  FFMA R5, R26, R7, R5 ;  /* 0x000000071a057223 */ /* 0x000fe40000000005 */
[----:B------:R-:W2:Y:S02]  /*0880*/  LDS R22, [R16+0x2c0] ;  /* 0x0002c00010167984 */ /* 0x000ea40000000800 */
[----:B-1----:R-:W-:-:S02]  /*0890*/  FFMA R27, R8, R25, R5 ;  /* 0x00000019081b7223 */ /* 0x002fc40000000005 */
[----:B------:R-:W-:Y:S02]  /*08a0*/  LDS R25, [R16+0x300] ;  /* 0x0003000010197984 */ /* 0x000fe40000000800 */
[----:B------:R-:W-:Y:S02]  /*08b0*/  FFMA R24, R24, R9, R27 ;  /* 0x0000000918187223 */ /* 0x000fe4000000001b */
[----:B------:R-:W1:Y:S02]  /*08c0*/  LDS.128 R4, [R2+0x30] ;  /* 0x0000300002047984 */ /* 0x000e640000000c00 */
[----:B0-----:R-:W-:Y:S02]  /*08d0*/  FFMA R23, R23, R10, R24 ;  /* 0x0000000a17177223 */ /* 0x001fe40000000018 */
[----:B------:R-:W0:Y:S02]  /*08e0*/  LDS R27, [R16+0x340] ;  /* 0x00034000101b7984 */ /* 0x000e240000000800 */
[----:B--2---:R-:W-:-:S02]  /*08f0*/  FFMA R11, R22, R11, R23 ;  /* 0x0000000b160b7223 */ /* 0x004fc40000000017 */
[----:B------:R-:W2:Y:S04]  /*0900*/  LDS R9, [R16+0x380] ;  /* 0x0003800010097984 */ /* 0x000ea80000000800 */
[----:B------:R-:W3:Y:S01]  /*0910*/  LDS R8, [R16+0x3c0] ;  /* 0x0003c00010087984 */ /* 0x000ee20000000800 */
[----:B-1----:R-:W-:-:S04]  /*0920*/  FFMA R4, R4, R25, R11 ;  /* 0x0000001904047223 */ /* 0x002fc8000000000b */
[----:B0-----:R-:W-:-:S04]  /*0930*/  FFMA R4, R27, R5, R4 ;  /* 0x000000051b047223 */ /* 0x001fc80000000004 */
[----:B--2---:R-:W-:-:S04]  /*0940*/  FFMA R9, R9, R6, R4 ;  /* 0x0000000609097223 */ /* 0x004fc80000000004 */
[----:B---3--:R-:W-:-:S07]  /*0950*/  FFMA R7, R8, R7, R9 ;  /* 0x0000000708077223 */ /* 0x008fce0000000009 */
.L_x_7:
[----:B------:R-:W-:Y:S05]  /*0960*/  BSYNC.RECONVERGENT B0 ;  /* 0x0000000000007941 */ /* 0x000fea0003800200 */
.L_x_6:
[----:B------:R-:W-:Y:S01]  /*0970*/  BAR.SYNC.DEFER_BLOCKING 0x0 ;  /* 0x0000000000007b1d */ /* 0x000fe20000010000 */
[----:B------:R-:W-:Y:S02]  /*0980*/  IADD3 R12, PT, PT, R12, 0x20, RZ ;  /* 0x000000200c0c7810 */ /* 0x000fe40007ffe0ff */
[----:B------:R-:W-:Y:S02]  /*0990*/  IADD3 R17, PT, PT, R17, 0x20, RZ ;  /* 0x0000002011117810 */ /* 0x000fe40007ffe0ff */
[----:B------:R-:W-:Y:S01]  /*09a0*/  IADD3 R14, PT, PT, R14, 0x20, RZ ;  /* 0x000000200e0e7810 */ /* 0x000fe20007ffe0ff */
[----:B------:R-:W-:Y:S06]  /*09b0*/  BRA.U UP0, `(.L_x_8) ;  /* 0xfffffff900447547 */ /* 0x000fec000b83ffff */
[----:B------:R-:W-:-:S04]  /*09c0*/  USHF.L.U32 UR4, UR4, 0x4, URZ ;  /* 0x0000000404047899 */ /* 0x000fc800080006ff */
[----:B------:R-:W-:-:S12]  /*09d0*/  ULOP3.LUT UR4, UR4, 0xffffffe0, URZ, 0xc0, !UPT ;  /* 0xffffffe004047892 */ /* 0x000fd8000f8ec0ff */
.L_x_1:
[----:B------:R-:W-:Y:S01]  /*09e0*/  ULOP3.LUT UR5, UR5, 0x1, URZ, 0xc0, !UPT ;  /* 0x0000000105057892 */ /* 0x000fe2000f8ec0ff */
[----:B------:R-:W-:-:S03]  /*09f0*/  MOV R21, R7 ;  /* 0x0000000700157202 */ /* 0x000fc60000000f00 */
[----:B------:R-:W-:-:S09]  /*0a00*/  UISETP.NE.U32.AND UP0, UPT, UR5, 0x1, UPT ;  /* 0x000000010500788c */ /* 0x000fd2000bf05070 */
[----:B------:R-:W-:Y:S05]  /*0a10*/  BRA.U !UP0, `(.L_x_0) ;  /* 0x0000000108e47547 */ /* 0x000fea000b800000 */
[----:B------:R-:W-:Y:S01]  /*0a20*/  IADD3 R7, PT, PT, R15, UR4, RZ ;  /* 0x000000040f077c10 */ /* 0x000fe2000fffe0ff */
[----:B------:R-:W-:Y:S01]  /*0a30*/  BSSY.RECONVERGENT B0, `(.L_x_9) ;  /* 0x000000c000007945 */ /* 0x000fe20003800200 */
[----:B------:R-:W-:Y:S01]  /*0a40*/  IADD3 R13, PT, PT, R13, UR4, RZ ;  /* 0x000000040d0d7c10 */ /* 0x000fe2000fffe0ff */
[----:B-1----:R-:W-:Y:S01]  /*0a50*/  HFMA2 R4, -RZ, RZ, 0, 0 ;  /* 0x00000000ff047431 */ /* 0x002fe200000001ff */
[----:B------:R-:W-:Y:S02]  /*0a60*/  ISETP.GE.AND P1, PT, R7, UR8, PT ;  /* 0x0000000807007c0c */ /* 0x000fe4000bf26270 */
[----:B------:R-:W-:Y:S02]  /*0a70*/  ISETP.GE.AND P2, PT, R13, UR8, PT ;  /* 0x000000080d007c0c */ /* 0x000fe4000bf46270 */
[----:B------:R-:W-:Y:S02]  /*0a80*/  ISETP.GE.OR P1, PT, R0, UR10, P1 ;  /* 0x0000000a00007c0c */ /* 0x000fe40008f26670 */
[----:B------:R-:W-:-:S11]  /*0a90*/  ISETP.LT.AND P2, PT, R3, UR11, !P2 ;  /* 0x0000000b03007c0c */ /* 0x000fd6000d741270 */
[----:B------:R-:W-:Y:S05]  /*0aa0*/  @P1 BRA `(.L_x_10) ;  /* 0x0000000000101947 */ /* 0x000fea0003800000 */
[----:B------:R-:W1:Y:S01]  /*0ab0*/  LDC.64 R4, c[0x0][0x390] ;  /* 0x0000e400ff047b82 */ /* 0x000e620000000a00 */
[----:B------:R-:W-:-:S04]  /*0ac0*/  IMAD R7, R0, UR8, R7 ;  /* 0x0000000800077c24 */ /* 0x000fc8000f8e0207 */
[----:B-1----:R-:W-:-:S06]  /*0ad0*/  IMAD.WIDE R4, R7, 0x4, R4 ;  /* 0x0000000407047825 */ /* 0x002fcc00078e0204 */
[----:B------:R1:W5:Y:S02]  /*0ae0*/  LDG.E R4, desc[UR12][R4.64] ;  /* 0x0000000c04047981 */ /* 0x000364000c1e1900 */
.L_x_10:
[----:B------:R-:W-:Y:S05]  /*0af0*/  BSYNC.RECONVERGENT B0 ;  /* 0x0000000000007941 */ /* 0x000fea0003800200 */
.L_x_9:
[----:B-----5:R2:W-:Y:S01]  /*0b00*/  STS [R19], R4 ;  /* 0x0000000413007388 */ /* 0x0205e20000000800 */
[----:B------:R-:W-:Y:S03]  /*0b10*/  BSSY.RECONVERGENT B0, `(.L_x_11) ;  /* 0x0000028000007945 */ /* 0x000fe60003800200 */
[----:B------:R2:W-:Y:S01]  /*0b20*/  @!P2 STS [R18], RZ ;  /* 0x000000ff1200a388 */ /* 0x0005e20000000800 */
[----:B------:R-:W-:Y:S06]  /*0b30*/  BAR.SYNC.DEFER_BLOCKING 0x0 ;  /* 0x0000000000007b1d */ /* 0x000fec0000010000 */
[----:B------:R-:W-:Y:S05]  /*0b40*/  @!P0 BRA `(.L_x_12) ;  /* 0x0000000000908947 */ /* 0x000fea0003800000 */
[----:B------:R-:W-:Y:S04]  /*0b50*/  LDS R12, [R16] ;  /* 0x00000000100c7984 */ /* 0x000fe80000000800 */
[----:B-12---:R-:W1:Y:S04]  /*0b60*/  LDS.128 R4, [R2] ;  /* 0x0000000002047984 */ /* 0x006e680000000c00 */
[----:B0-----:R-:W0:Y:S04]  /*0b70*/  LDS R23, [R16+0x40] ;  /* 0x0000400010177984 */ /* 0x001e280000000800 */
[----:B------:R-:W2:Y:S04]  /*0b80*/  LDS R25, [R16+0x80] ;  /* 0x0000800010197984 */ /* 0x000ea80000000800 */
[----:B------:R-:W3:Y:S04]  /*0b90*/  LDS R26, [R16+0xc0] ;  /* 0x0000c000101a7984 */ /* 0x000ee80000000800 */
[----:B------:R-:W-:Y:S04]  /*0ba0*/  LDS R17, [R16+0x100] ;  /* 0x0001000010117984 */ /* 0x000fe80000000800 */
[----:B------:R-:W4:Y:S04]  /*0bb0*/  LDS.128 R8, [R2+0x10] ;  /* 0x0000100002087984 */ /* 0x000f280000000c00 */
[----:B------:R-:W5:Y:S04]  /*0bc0*/  LDS R18, [R16+0x140] ;  /* 0x0001400010127984 */ /* 0x000f680000000800 */
[----:B------:R-:W5:Y:S04]  /*0bd0*/  LDS R19, [R16+0x180] ;  /* 0x0001800010137984 */ /* 0x000f680000000800 */
[----:B------:R-:W5:Y:S04]  /*0be0*/  LDS R20, [R16+0x1c0] ;  /* 0x0001c00010147984 */ /* 0x000f680000000800 */
[----:B------:R-:W-:Y:S01]  /*0bf0*/  LDS R22, [R16+0x240] ;  /* 0x0002400010167984 */ /* 0x000fe20000000800 */
[----:B-1----:R-:W-:-:S03]  /*0c00*/  FFMA R4, R4, R12, R21 ;  /* 0x0000000c04047223 */ /* 0x002fc60000000015 */
[----:B------:R-:W-:Y:S01]  /*0c10*/  LDS R24, [R16+0x2c0] ;  /* 0x0002c00010187984 */ /* 0x000fe20000000800 */
[----:B0-----:R-:W-:-:S03]  /*0c20*/  FFMA R4, R23, R5, R4 ;  /* 0x0000000517047223 */ /* 0x001fc60000000004 */
[----:B------:R-:W-:Y:S01]  /*0c30*/  LDS R21, [R16+0x200] ;  /* 0x0002000010157984 */ /* 0x000fe20000000800 */
[----:B--2---:R-:W-:-:S03]  /*0c40*/  FFMA R25, R25, R6, R4 ;  /* 0x0000000619197223 */ /* 0x004fc60000000004 */
[----:B------:R-:W0:Y:S01]  /*0c50*/  LDS.128 R12, [R2+0x20] ;  /* 0x00002000020c7984 */ /* 0x000e220000000c00 */
[----:B---3--:R-:W-:-:S03]  /*0c60*/  FFMA R27, R26, R7, R25 ;  /* 0x000000071a1b7223 */ /* 0x008fc60000000019 */
[----:B------:R-:W1:Y:S04]  /*0c70*/  LDS R23, [R16+0x280] ;  /* 0x0002800010177984 */ /* 0x000e680000000800 */
[----:B------:R-:W-:Y:S01]  /*0c80*/  LDS R25, [R16+0x300] ;  /* 0x0003000010197984 */ /* 0x000fe20000000800 */
[----:B----4-:R-:W-:-:S03]  /*0c90*/  FFMA R27, R8, R17, R27 ;  /* 0x00000011081b7223 */ /* 0x010fc6000000001b */
[----:B------:R-:W2:Y:S01]  /*0ca0*/  LDS.128 R4, [R2+0x30] ;  /* 0x0000300002047984 */ /* 0x000ea20000000c00 */
[----:B-----5:R-:W-:-:S03]  /*0cb0*/  FFMA R18, R18, R9, R27 ;  /* 0x0000000912127223 */ /* 0x020fc6000000001b */
[----:B------:R-:W3:Y:S01]  /*0cc0*/  LDS R26, [R16+0x340] ;  /* 0x00034000101a7984 */ /* 0x000ee20000000800 */
[----:B------:R-:W-:-:S03]  /*0cd0*/  FFMA R19, R19, R10, R18 ;  /* 0x0000000a13137223 */ /* 0x000fc60000000012 */
[----:B------:R-:W4:Y:S01]  /*0ce0*/  LDS R17, [R16+0x380] ;  /* 0x0003800010117984 */ /* 0x000f220000000800 */
[----:B------:R-:W-:-:S03]  /*0cf0*/  FFMA R11, R20, R11, R19 ;  /* 0x0000000b140b7223 */ /* 0x000fc60000000013 */
[----:B------:R-:W5:Y:S01]  /*0d00*/  LDS R8, [R16+0x3c0] ;  /* 0x0003c00010087984 */ /* 0x000f620000000800 */
[----:B0-----:R-:W-:-:S04]  /*0d10*/  FFMA R11, R12, R21, R11 ;  /* 0x000000150c0b7223 */ /* 0x001fc8000000000b */
[----:B------:R-:W-:-:S04]  /*0d20*/  FFMA R22, R22, R13, R11 ;  /* 0x0000000d16167223 */ /* 0x000fc8000000000b */
[----:B-1----:R-:W-:-:S04]  /*0d30*/  FFMA R23, R23, R14, R22 ;  /* 0x0000000e17177223 */ /* 0x002fc80000000016 */
[----:B------:R-:W-:-:S04]  /*0d40*/  FFMA R15, R24, R15, R23 ;  /* 0x0000000f180f7223 */ /* 0x000fc80000000017 */
[----:B--2---:R-:W-:-:S04]  /*0d50*/  FFMA R15, R4, R25, R15 ;  /* 0x00000019040f7223 */ /* 0x004fc8000000000f */
[----:B---3--:R-:W-:-:S04]  /*0d60*/  FFMA R26, R26, R5, R15 ;  /* 0x000000051a1a7223 */ /* 0x008fc8000000000f */
[----:B----4-:R-:W-:-:S04]  /*0d70*/  FFMA R17, R17, R6, R26 ;  /* 0x0000000611117223 */ /* 0x010fc8000000001a */
[----:B-----5:R-:W-:-:S07]  /*0d80*/  FFMA R21, R8, R7, R17 ;  /* 0x0000000708157223 */ /* 0x020fce0000000011 */
.L_x_12:
[----:B------:R-:W-:Y:S05]  /*0d90*/  BSYNC.RECONVERGENT B0 ;  /* 0x0000000000007941 */ /* 0x000fea0003800200 */
.L_x_11:
[----:B------:R-:W-:Y:S06]  /*0da0*/  BAR.SYNC.DEFER_BLOCKING 0x0 ;  /* 0x0000000000007b1d */ /* 0x000fec0000010000 */
.L_x_0:
[----:B------:R-:W3:Y:S02]  /*0db0*/  LDCU.64 UR6, c[0x0][0x380] ;  /* 0x00007000ff0677ac */ /* 0x000ee40008000a00 */
[----:B---3--:R-:W-:-:S04]  /*0dc0*/  ISETP.GE.AND P0, PT, R3, UR7, PT ;  /* 0x0000000703007c0c */ /* 0x008fc8000bf06270 */
[----:B------:R-:W-:-:S13]  /*0dd0*/  ISETP.GE.OR P0, PT, R0, UR6, P0 ;  /* 0x0000000600007c0c */ /* 0x000fda0008706670 */
[----:B------:R-:W-:Y:S05]  /*0de0*/  @P0 EXIT ;  /* 0x000000000000094d */ /* 0x000fea0003800000 */
[----:B-12---:R-:W1:Y:S01]  /*0df0*/  LDC.64 R4, c[0x0][0x3a0] ;  /* 0x0000e800ff047b82 */ /* 0x006e620000000a00 */
[----:B------:R-:W-:-:S04]  /*0e00*/  IMAD R3, R0, UR7, R3 ;  /* 0x0000000700037c24 */ /* 0x000fc8000f8e0203 */
[----:B-1----:R-:W-:-:S05]  /*0e10*/  IMAD.WIDE R2, R3, 0x4, R4 ;  /* 0x0000000403027825 */ /* 0x002fca00078e0204 */
[----:B------:R-:W-:Y:S01]  /*0e20*/  STG.E desc[UR12][R2.64], R21 ;  /* 0x0000001502007986 */ /* 0x000fe2000c10190c */
[----:B------:R-:W-:Y:S05]  /*0e30*/  EXIT ;  /* 0x000000000000794d */ /* 0x000fea0003800000 */
.L_x_13:
[----:B------:R-:W-:-:S00]  /*0e40*/  BRA `(.L_x_13) ;  /* 0xfffffffc00fc7947 */ /* 0x000fc0000383ffff */
[----:B------:R-:W-:-:S00]  /*0e50*/  NOP ;  /* 0x0000000000007918 */ /* 0x000fc00000000000 */
        /* <DEDUP_REMOVED lines=10> */
.L_x_14:


//--------------------- .nv.shared._Z7mysgemmiiiPKfS0_Pf --------------------------
	.section	.nv.shared._Z7mysgemmiiiPKfS0_Pf,"aw",@nobits
	.sectionflags	@""
	.align	4
.nv.shared._Z7mysgemmiiiPKfS0_Pf:
	.zero		3072


//--------------------- .nv.shared.reserved.0     --------------------------
	.section	.nv.shared.reserved.0,"aw",@nobits
	.weak		__nv_reservedSMEM_offset_0_alias
	.size		__nv_reservedSMEM_offset_0_alias, 0, 64
	.other		__nv_reservedSMEM_offset_0_alias,@"STO_CUDA_RESERVED_SHARED STV_DEFAULT"
__nv_reservedSMEM_offset_0_alias:
	.zero		0
	.zero		64


//--------------------- .nv.constant0._Z7mysgemmiiiPKfS0_Pf --------------------------
	.section	.nv.constant0._Z7mysgemmiiiPKfS0_Pf,"a",@progbits
	.sectionflags	@""
	.align	4
.nv.constant0._Z7mysgemmiiiPKfS0_Pf:
	.zero		936


//--------------------- SYMBOLS --------------------------

	.type		.nv.reservedSmem.offset0,@object
	.size		.nv.reservedSmem.offset0,0x4
	.type		.nv.reservedSmem.cap,@object
	.size		.nv.reservedSmem.cap,0x4
